//
// Generated by NVIDIA NVVM Compiler
//
// Compiler Build ID: CL-36424714
// Cuda compilation tools, release 13.0, V13.0.88
// Based on NVVM 20.0.0
//

.version 9.0
.target sm_100
.address_size 64

	// .globl	default_function_kernel0
// _ZZ24default_function_kernel0E8U_shared has been demoted
// _ZZ24default_function_kernel0E8K_shared has been demoted

.visible .entry default_function_kernel0(
	.param .u64 .ptr .align 1 default_function_kernel0_param_0,
	.param .u64 .ptr .align 1 default_function_kernel0_param_1,
	.param .u64 .ptr .align 1 default_function_kernel0_param_2
)
{
	.reg .pred 	%p<2>;
	.reg .b32 	%r<42>;
	.reg .b32 	%f<169>;
	.reg .b64 	%rd<18>;
	// demoted variable
	.shared .align 4 .b8 _ZZ24default_function_kernel0E8U_shared[256];
	// demoted variable
	.shared .align 4 .b8 _ZZ24default_function_kernel0E8K_shared[512];
	ld.param.u64 	%rd6, [default_function_kernel0_param_0];
	ld.param.u64 	%rd7, [default_function_kernel0_param_1];
	cvta.to.global.u64 	%rd8, %rd7;
	cvta.to.global.u64 	%rd1, %rd6;
	mov.u32 	%r1, %tid.y;
	mov.u32 	%r12, %tid.z;
	shl.b32 	%r2, %r12, 1;
	shl.b32 	%r13, %r12, 9;
	and.b32  	%r14, %r13, 28672;
	shl.b32 	%r15, %r12, 6;
	and.b32  	%r16, %r15, 448;
	mov.u32 	%r17, %ctaid.x;
	shl.b32 	%r3, %r17, 14;
	mov.u32 	%r18, %ctaid.y;
	shl.b32 	%r4, %r18, 9;
	shl.b32 	%r19, %r12, 2;
	shl.b32 	%r20, %r1, 1;
	add.s32 	%r21, %r20, %r19;
	shl.b32 	%r22, %r21, 2;
	mov.u32 	%r23, _ZZ24default_function_kernel0E8K_shared;
	add.s32 	%r5, %r23, %r22;
	mul.wide.u32 	%rd9, %r21, 4;
	add.s64 	%rd10, %rd9, %rd8;
	add.s64 	%rd17, %rd10, 4;
	or.b32  	%r24, %r1, %r3;
	add.s32 	%r25, %r24, %r14;
	add.s32 	%r26, %r25, %r4;
	add.s32 	%r40, %r26, %r16;
	mov.b32 	%r41, 0;
	mov.f32 	%f137, 0f00000000;
	mov.f32 	%f138, %f137;
	mov.f32 	%f139, %f137;
	mov.f32 	%f140, %f137;
	mov.f32 	%f141, %f137;
	mov.f32 	%f142, %f137;
	mov.f32 	%f143, %f137;
	mov.f32 	%f144, %f137;
	mov.f32 	%f145, %f137;
	mov.f32 	%f146, %f137;
	mov.f32 	%f147, %f137;
	mov.f32 	%f148, %f137;
	mov.f32 	%f149, %f137;
	mov.f32 	%f150, %f137;
	mov.f32 	%f151, %f137;
	mov.f32 	%f152, %f137;
	mov.f32 	%f153, %f137;
	mov.f32 	%f154, %f137;
	mov.f32 	%f155, %f137;
	mov.f32 	%f156, %f137;
	mov.f32 	%f157, %f137;
	mov.f32 	%f158, %f137;
	mov.f32 	%f159, %f137;
	mov.f32 	%f160, %f137;
	mov.f32 	%f161, %f137;
	mov.f32 	%f162, %f137;
	mov.f32 	%f163, %f137;
	mov.f32 	%f164, %f137;
	mov.f32 	%f165, %f137;
	mov.f32 	%f166, %f137;
	mov.f32 	%f167, %f137;
	mov.f32 	%f168, %f137;
$L__BB0_1:
	bar.sync 	0;
	mul.wide.u32 	%rd11, %r40, 4;
	add.s64 	%rd12, %rd1, %rd11;
	ld.global.nc.f32 	%f66, [%rd12];
	add.s32 	%r27, %r2, %r1;
	shl.b32 	%r28, %r27, 2;
	mov.u32 	%r29, _ZZ24default_function_kernel0E8U_shared;
	add.s32 	%r30, %r29, %r28;
	st.shared.f32 	[%r30], %f66;
	ld.global.nc.f32 	%f67, [%rd17+-4];
	st.shared.f32 	[%r5], %f67;
	ld.global.nc.f32 	%f68, [%rd17];
	st.shared.f32 	[%r5+4], %f68;
	bar.sync 	0;
	shl.b32 	%r31, %r1, 5;
	add.s32 	%r32, %r29, %r31;
	ld.shared.f32 	%f69, [%r32];
	ld.shared.f32 	%f70, [%r32+8];
	ld.shared.f32 	%f71, [%r32+16];
	ld.shared.f32 	%f72, [%r32+24];
	ld.shared.f32 	%f73, [%r32+64];
	ld.shared.f32 	%f74, [%r32+72];
	ld.shared.f32 	%f75, [%r32+80];
	ld.shared.f32 	%f76, [%r32+88];
	ld.shared.f32 	%f77, [%r32+128];
	ld.shared.f32 	%f78, [%r32+136];
	ld.shared.f32 	%f79, [%r32+144];
	ld.shared.f32 	%f80, [%r32+152];
	ld.shared.f32 	%f81, [%r32+192];
	ld.shared.f32 	%f82, [%r32+200];
	ld.shared.f32 	%f83, [%r32+208];
	ld.shared.f32 	%f84, [%r32+216];
	shl.b32 	%r33, %r2, 2;
	mov.u32 	%r34, _ZZ24default_function_kernel0E8K_shared;
	add.s32 	%r35, %r34, %r33;
	ld.shared.f32 	%f85, [%r35];
	ld.shared.f32 	%f86, [%r35+4];
	fma.rn.f32 	%f87, %f69, %f85, %f150;
	fma.rn.f32 	%f88, %f69, %f86, %f149;
	fma.rn.f32 	%f89, %f70, %f85, %f148;
	fma.rn.f32 	%f90, %f70, %f86, %f147;
	fma.rn.f32 	%f91, %f71, %f85, %f146;
	fma.rn.f32 	%f92, %f71, %f86, %f145;
	fma.rn.f32 	%f93, %f72, %f85, %f144;
	fma.rn.f32 	%f94, %f72, %f86, %f143;
	fma.rn.f32 	%f95, %f73, %f85, %f142;
	fma.rn.f32 	%f96, %f73, %f86, %f141;
	fma.rn.f32 	%f97, %f74, %f85, %f140;
	fma.rn.f32 	%f98, %f74, %f86, %f139;
	fma.rn.f32 	%f99, %f75, %f85, %f138;
	fma.rn.f32 	%f100, %f75, %f86, %f137;
	fma.rn.f32 	%f101, %f76, %f85, %f151;
	fma.rn.f32 	%f102, %f76, %f86, %f152;
	fma.rn.f32 	%f103, %f77, %f85, %f153;
	fma.rn.f32 	%f104, %f77, %f86, %f154;
	fma.rn.f32 	%f105, %f78, %f85, %f155;
	fma.rn.f32 	%f106, %f78, %f86, %f156;
	fma.rn.f32 	%f107, %f79, %f85, %f157;
	fma.rn.f32 	%f108, %f79, %f86, %f158;
	fma.rn.f32 	%f109, %f80, %f85, %f159;
	fma.rn.f32 	%f110, %f80, %f86, %f160;
	fma.rn.f32 	%f111, %f81, %f85, %f161;
	fma.rn.f32 	%f112, %f81, %f86, %f162;
	fma.rn.f32 	%f113, %f82, %f85, %f163;
	fma.rn.f32 	%f114, %f82, %f86, %f164;
	fma.rn.f32 	%f115, %f83, %f85, %f165;
	fma.rn.f32 	%f116, %f83, %f86, %f166;
	fma.rn.f32 	%f117, %f84, %f85, %f167;
	fma.rn.f32 	%f118, %f84, %f86, %f168;
	ld.shared.f32 	%f119, [%r32+4];
	ld.shared.f32 	%f120, [%r32+12];
	ld.shared.f32 	%f121, [%r32+20];
	ld.shared.f32 	%f122, [%r32+28];
	ld.shared.f32 	%f123, [%r32+68];
	ld.shared.f32 	%f124, [%r32+76];
	ld.shared.f32 	%f125, [%r32+84];
	ld.shared.f32 	%f126, [%r32+92];
	ld.shared.f32 	%f127, [%r32+132];
	ld.shared.f32 	%f128, [%r32+140];
	ld.shared.f32 	%f129, [%r32+148];
	ld.shared.f32 	%f130, [%r32+156];
	ld.shared.f32 	%f131, [%r32+196];
	ld.shared.f32 	%f132, [%r32+204];
	ld.shared.f32 	%f133, [%r32+212];
	ld.shared.f32 	%f134, [%r32+220];
	ld.shared.f32 	%f135, [%r35+256];
	ld.shared.f32 	%f136, [%r35+260];
	fma.rn.f32 	%f150, %f119, %f135, %f87;
	fma.rn.f32 	%f149, %f119, %f136, %f88;
	fma.rn.f32 	%f148, %f120, %f135, %f89;
	fma.rn.f32 	%f147, %f120, %f136, %f90;
	fma.rn.f32 	%f146, %f121, %f135, %f91;
	fma.rn.f32 	%f145, %f121, %f136, %f92;
	fma.rn.f32 	%f144, %f122, %f135, %f93;
	fma.rn.f32 	%f143, %f122, %f136, %f94;
	fma.rn.f32 	%f142, %f123, %f135, %f95;
	fma.rn.f32 	%f141, %f123, %f136, %f96;
	fma.rn.f32 	%f140, %f124, %f135, %f97;
	fma.rn.f32 	%f139, %f124, %f136, %f98;
	fma.rn.f32 	%f138, %f125, %f135, %f99;
	fma.rn.f32 	%f137, %f125, %f136, %f100;
	fma.rn.f32 	%f151, %f126, %f135, %f101;
	fma.rn.f32 	%f152, %f126, %f136, %f102;
	fma.rn.f32 	%f153, %f127, %f135, %f103;
	fma.rn.f32 	%f154, %f127, %f136, %f104;
	fma.rn.f32 	%f155, %f128, %f135, %f105;
	fma.rn.f32 	%f156, %f128, %f136, %f106;
	fma.rn.f32 	%f157, %f129, %f135, %f107;
	fma.rn.f32 	%f158, %f129, %f136, %f108;
	fma.rn.f32 	%f159, %f130, %f135, %f109;
	fma.rn.f32 	%f160, %f130, %f136, %f110;
	fma.rn.f32 	%f161, %f131, %f135, %f111;
	fma.rn.f32 	%f162, %f131, %f136, %f112;
	fma.rn.f32 	%f163, %f132, %f135, %f113;
	fma.rn.f32 	%f164, %f132, %f136, %f114;
	fma.rn.f32 	%f165, %f133, %f135, %f115;
	fma.rn.f32 	%f166, %f133, %f136, %f116;
	fma.rn.f32 	%f167, %f134, %f135, %f117;
	fma.rn.f32 	%f168, %f134, %f136, %f118;
	add.s32 	%r41, %r41, 1;
	add.s64 	%rd17, %rd17, 512;
	add.s32 	%r40, %r40, 2;
	setp.ne.s32 	%p1, %r41, 32;
	@%p1 bra 	$L__BB0_1;
	ld.param.u64 	%rd16, [default_function_kernel0_param_2];
	cvta.to.global.u64 	%rd13, %rd16;
	shl.b32 	%r36, %r1, 8;
	add.s32 	%r37, %r4, %r3;
	add.s32 	%r38, %r37, %r36;
	add.s32 	%r39, %r38, %r2;
	mul.wide.u32 	%rd14, %r39, 4;
	add.s64 	%rd15, %rd13, %rd14;
	st.global.f32 	[%rd15], %f150;
	st.global.f32 	[%rd15+4], %f149;
	st.global.f32 	[%rd15+256], %f148;
	st.global.f32 	[%rd15+260], %f147;
	st.global.f32 	[%rd15+512], %f146;
	st.global.f32 	[%rd15+516], %f145;
	st.global.f32 	[%rd15+768], %f144;
	st.global.f32 	[%rd15+772], %f143;
	st.global.f32 	[%rd15+16384], %f142;
	st.global.f32 	[%rd15+16388], %f141;
	st.global.f32 	[%rd15+16640], %f140;
	st.global.f32 	[%rd15+16644], %f139;
	st.global.f32 	[%rd15+16896], %f138;
	st.global.f32 	[%rd15+16900], %f137;
	st.global.f32 	[%rd15+17152], %f151;
	st.global.f32 	[%rd15+17156], %f152;
	st.global.f32 	[%rd15+32768], %f153;
	st.global.f32 	[%rd15+32772], %f154;
	st.global.f32 	[%rd15+33024], %f155;
	st.global.f32 	[%rd15+33028], %f156;
	st.global.f32 	[%rd15+33280], %f157;
	st.global.f32 	[%rd15+33284], %f158;
	st.global.f32 	[%rd15+33536], %f159;
	st.global.f32 	[%rd15+33540], %f160;
	st.global.f32 	[%rd15+49152], %f161;
	st.global.f32 	[%rd15+49156], %f162;
	st.global.f32 	[%rd15+49408], %f163;
	st.global.f32 	[%rd15+49412], %f164;
	st.global.f32 	[%rd15+49664], %f165;
	st.global.f32 	[%rd15+49668], %f166;
	st.global.f32 	[%rd15+49920], %f167;
	st.global.f32 	[%rd15+49924], %f168;
	ret;

}


// ===== COMPILED SASS (sm_100) =====

	.target	sm_100

	.elftype	@"ET_EXEC"


//--------------------- .note.nv.tkinfo           --------------------------
	.section	.note.nv.tkinfo,"",@"SHT_NOTE"
	.sectionflags	@"SHF_NOTE_NV_TKINFO"
	.tkinfo
        /*0018*/ 	.word	0x00000002
        /*0030*/ 	.string	""
        /*0030*/ 	.string	"ptxas"
        /*0030*/ 	.string	"Cuda compilation tools, release 13.0, V13.0.88"
        /*0030*/ 	.string	"Build cuda_13.0.r13.0/compiler.36424714_0"
        /*0030*/ 	.string	"-arch sm_100 -m 64 "



//--------------------- .note.nv.cuinfo           --------------------------
	.section	.note.nv.cuinfo,"",@"SHT_NOTE"
	.sectionflags	@"SHF_NOTE_NV_CUINFO"
        /*0018*/ 	.short	0x0002
        /*001a*/ 	.short	0x0064
        /*001c*/ 	.short	0x0082
	.zero		2


//--------------------- .nv.info                  --------------------------
	.section	.nv.info,"",@"SHT_CUDA_INFO"
	.align	4


	//----- nvinfo : EIATTR_REGCOUNT
	.align		4
        /*0000*/ 	.byte	0x04, 0x2f
        /*0002*/ 	.short	(.L_1 - .L_0)
	.align		4
.L_0:
        /*0004*/ 	.word	index@(default_function_kernel0)
        /*0008*/ 	.word	0x00000040


	//----- nvinfo : EIATTR_FRAME_SIZE
	.align		4
.L_1:
        /*000c*/ 	.byte	0x04, 0x11
        /*000e*/ 	.short	(.L_3 - .L_2)
	.align		4
.L_2:
        /*0010*/ 	.word	index@(default_function_kernel0)
        /*0014*/ 	.word	0x00000000


	//----- nvinfo : EIATTR_MIN_STACK_SIZE
	.align		4
.L_3:
        /*0018*/ 	.byte	0x04, 0x12
        /*001a*/ 	.short	(.L_5 - .L_4)
	.align		4
.L_4:
        /*001c*/ 	.word	index@(default_function_kernel0)
        /*0020*/ 	.word	0x00000000
.L_5:


//--------------------- .nv.compat                --------------------------
	.section	.nv.compat,"",@"SHT_CUDA_COMPAT_INFO"
	.align	4
        /*0000*/ 	.byte	0x02, 0x09, 0x00, 0x00, 0x02, 0x02, 0x01, 0x00, 0x02, 0x05, 0x05, 0x00, 0x03, 0x07, 0x01, 0x01
        /*0010*/ 	.byte	0x02, 0x03, 0x00, 0x00, 0x02, 0x06, 0x01, 0x00, 0x04, 0x0b, 0x08, 0x00, 0x09, 0x00, 0x00, 0x00
        /*0020*/ 	.byte	0x00, 0x00, 0x00, 0x00


//--------------------- .nv.info.default_function_kernel0 --------------------------
	.section	.nv.info.default_function_kernel0,"",@"SHT_CUDA_INFO"
	.sectionflags	@""
	.align	4


	//----- nvinfo : EIATTR_CUDA_API_VERSION
	.align		4
        /*0000*/ 	.byte	0x04, 0x37
        /*0002*/ 	.short	(.L_7 - .L_6)
.L_6:
        /*0004*/ 	.word	0x00000082


	//----- nvinfo : EIATTR_KPARAM_INFO
	.align		4
.L_7:
        /*0008*/ 	.byte	0x04, 0x17
        /*000a*/ 	.short	(.L_9 - .L_8)
.L_8:
        /*000c*/ 	.word	0x00000000
        /*0010*/ 	.short	0x0002
        /*0012*/ 	.short	0x0010
        /*0014*/ 	.byte	0x00, 0xf5, 0x21, 0x00


	//----- nvinfo : EIATTR_KPARAM_INFO
	.align		4
.L_9:
        /*0018*/ 	.byte	0x04, 0x17
        /*001a*/ 	.short	(.L_11 - .L_10)
.L_10:
        /*001c*/ 	.word	0x00000000
        /*0020*/ 	.short	0x0001
        /*0022*/ 	.short	0x0008
        /*0024*/ 	.byte	0x00, 0xf5, 0x21, 0x00


	//----- nvinfo : EIATTR_KPARAM_INFO
	.align		4
.L_11:
        /*0028*/ 	.byte	0x04, 0x17
        /*002a*/ 	.short	(.L_13 - .L_12)
.L_12:
        /*002c*/ 	.word	0x00000000
        /*0030*/ 	.short	0x0000
        /*0032*/ 	.short	0x0000
        /*0034*/ 	.byte	0x00, 0xf5, 0x21, 0x00


	//----- nvinfo : EIATTR_SPARSE_MMA_MASK
	.align		4
.L_13:
        /*0038*/ 	.byte	0x03, 0x50
        /*003a*/ 	.short	0x0000


	//----- nvinfo : EIATTR_MAXREG_COUNT
	.align		4
        /*003c*/ 	.byte	0x03, 0x1b
        /*003e*/ 	.short	0x00ff


	//----- nvinfo : EIATTR_NUM_BARRIERS
	.align		4
        /*0040*/ 	.byte	0x02, 0x4c
        /*0042*/ 	.byte	0x01
	.zero		1


	//----- nvinfo : EIATTR_MERCURY_ISA_VERSION
	.align		4
        /*0044*/ 	.byte	0x03, 0x5f
        /*0046*/ 	.short	0x0101


	//----- nvinfo : EIATTR_VRC_CTA_INIT_COUNT
	.align		4
        /*0048*/ 	.byte	0x02, 0x4a
	.zero		1
	.zero		1


	//----- nvinfo : EIATTR_EXIT_INSTR_OFFSETS
	.align		4
        /*004c*/ 	.byte	0x04, 0x1c
        /*004e*/ 	.short	(.L_15 - .L_14)


	//   ....[0]....
.L_14:
        /*0050*/ 	.word	0x00000ae0


	//----- nvinfo : EIATTR_CBANK_PARAM_SIZE
	.align		4
.L_15:
        /*0054*/ 	.byte	0x03, 0x19
        /*0056*/ 	.short	0x0018


	//----- nvinfo : EIATTR_PARAM_CBANK
	.align		4
        /*0058*/ 	.byte	0x04, 0x0a
        /*005a*/ 	.short	(.L_17 - .L_16)
	.align		4
.L_16:
        /*005c*/ 	.word	index@(.nv.constant0.default_function_kernel0)
        /*0060*/ 	.short	0x0380
        /*0062*/ 	.short	0x0018


	//----- nvinfo : EIATTR_SW_WAR
	.align		4
.L_17:
        /*0064*/ 	.byte	0x04, 0x36
        /*0066*/ 	.short	(.L_19 - .L_18)
.L_18:
        /*0068*/ 	.word	0x00000008
.L_19:


//--------------------- .nv.callgraph             --------------------------
	.section	.nv.callgraph,"",@"SHT_CUDA_CALLGRAPH"
	.align	4
	.sectionentsize	8
	.align		4
        /*0000*/ 	.word	0x00000000
	.align		4
        /*0004*/ 	.word	0xffffffff
	.align		4
        /*0008*/ 	.word	0x00000000
	.align		4
        /*000c*/ 	.word	0xfffffffe
	.align		4
        /*0010*/ 	.word	0x00000000
	.align		4
        /*0014*/ 	.word	0xfffffffd
	.align		4
        /*0018*/ 	.word	0x00000000
	.align		4
        /*001c*/ 	.word	0xfffffffc


//--------------------- .text.default_function_kernel0 --------------------------
	.section	.text.default_function_kernel0,"ax",@progbits
	.align	128
        .global         default_function_kernel0
        .type           default_function_kernel0,@function
        .size           default_function_kernel0,(.L_x_2 - default_function_kernel0)
        .other          default_function_kernel0,@"STO_CUDA_ENTRY STV_DEFAULT"
default_function_kernel0:
.text.default_function_kernel0:
[----:B------:R-:W-:Y:S01]  /*0000*/  LDC R1, c[0x0][0x37c] ;  /* 0x0000df00ff017b82 */ /* 0x000fe20000000800 */
[----:B------:R-:W0:Y:S07]  /*0010*/  S2R R4, SR_TID.Z ;  /* 0x0000000000047919 */ /* 0x000e2e0000002300 */
[----:B------:R-:W1:Y:S01]  /*0020*/  S2UR UR5, SR_CTAID.X ;  /* 0x00000000000579c3 */ /* 0x000e620000002500 */
[----:B------:R-:W-:Y:S01]  /*0030*/  UMOV UR7, 0x400 ;  /* 0x0000040000077882 */ /* 0x000fe20000000000 */
[----:B------:R-:W-:Y:S01]  /*0040*/  HFMA2 R56, -RZ, RZ, 0, 0 ;  /* 0x00000000ff387431 */ /* 0x000fe200000001ff */
[----:B------:R-:W2:Y:S01]  /*0050*/  S2R R3, SR_TID.Y ;  /* 0x0000000000037919 */ /* 0x000ea20000002200 */
[----:B------:R-:W-:Y:S01]  /*0060*/  UIADD3 UR4, UPT, UPT, UR7, 0x100, URZ ;  /* 0x0000010007047890 */ /* 0x000fe2000fffe0ff */
[----:B------:R-:W-:-:S02]  /*0070*/  CS2R R54, SRZ ;  /* 0x0000000000367805 */ /* 0x000fc4000001ff00 */
[----:B------:R-:W-:Y:S01]  /*0080*/  CS2R R52, SRZ ;  /* 0x0000000000347805 */ /* 0x000fe2000001ff00 */
[----:B------:R-:W3:Y:S01]  /*0090*/  S2R R2, SR_CTAID.Y ;  /* 0x0000000000027919 */ /* 0x000ee20000002600 */
[----:B------:R-:W4:Y:S01]  /*00a0*/  LDC.64 R6, c[0x0][0x388] ;  /* 0x0000e200ff067b82 */ /* 0x000f220000000a00 */
[----:B------:R-:W-:Y:S02]  /*00b0*/  CS2R R50, SRZ ;  /* 0x0000000000327805 */ /* 0x000fe4000001ff00 */
[----:B------:R-:W-:Y:S02]  /*00c0*/  CS2R R48, SRZ ;  /* 0x0000000000307805 */ /* 0x000fe4000001ff00 */
[----:B------:R-:W-:Y:S02]  /*00d0*/  CS2R R46, SRZ ;  /* 0x00000000002e7805 */ /* 0x000fe4000001ff00 */
[----:B------:R-:W-:Y:S02]  /*00e0*/  CS2R R10, SRZ ;  /* 0x00000000000a7805 */ /* 0x000fe4000001ff00 */
[----:B------:R-:W-:-:S02]  /*00f0*/  CS2R R28, SRZ ;  /* 0x00000000001c7805 */ /* 0x000fc4000001ff00 */
[----:B------:R-:W-:Y:S02]  /*0100*/  CS2R R34, SRZ ;  /* 0x0000000000227805 */ /* 0x000fe4000001ff00 */
[----:B------:R-:W-:Y:S01]  /*0110*/  CS2R R36, SRZ ;  /* 0x0000000000247805 */ /* 0x000fe2000001ff00 */
[----:B------:R-:W5:Y:S01]  /*0120*/  S2UR UR9, SR_CgaCtaId ;  /* 0x00000000000979c3 */ /* 0x000f620000008800 */
[----:B------:R-:W-:Y:S02]  /*0130*/  CS2R R38, SRZ ;  /* 0x0000000000267805 */ /* 0x000fe4000001ff00 */
[----:B------:R-:W-:Y:S02]  /*0140*/  CS2R R40, SRZ ;  /* 0x0000000000287805 */ /* 0x000fe4000001ff00 */
[----:B------:R-:W-:Y:S02]  /*0150*/  CS2R R42, SRZ ;  /* 0x00000000002a7805 */ /* 0x000fe4000001ff00 */
[----:B------:R-:W-:Y:S01]  /*0160*/  CS2R R44, SRZ ;  /* 0x00000000002c7805 */ /* 0x000fe2000001ff00 */
[----:B------:R-:W3:Y:S01]  /*0170*/  LDCU.64 UR10, c[0x0][0x358] ;  /* 0x00006b00ff0a77ac */ /* 0x000ee20008000a00 */
[----:B-1----:R-:W-:Y:S01]  /*0180*/  USHF.L.U32 UR5, UR5, 0xe, URZ ;  /* 0x0000000e05057899 */ /* 0x002fe200080006ff */
[----:B0-----:R-:W-:-:S02]  /*0190*/  SHF.L.U32 R5, R4, 0x9, RZ ;  /* 0x0000000904057819 */ /* 0x001fc400000006ff */
[----:B--2---:R-:W-:Y:S02]  /*01a0*/  LEA R0, R4, R3, 0x1 ;  /* 0x0000000304007211 */ /* 0x004fe400078e08ff */
[----:B------:R-:W-:Y:S02]  /*01b0*/  LOP3.LUT R5, R5, 0x7000, RZ, 0xc0, !PT ;  /* 0x0000700005057812 */ /* 0x000fe400078ec0ff */
[----:B------:R-:W-:Y:S01]  /*01c0*/  SHF.L.U32 R13, R0, 0x1, RZ ;  /* 0x00000001000d7819 */ /* 0x000fe200000006ff */
[----:B-----5:R-:W-:Y:S01]  /*01d0*/  ULEA UR6, UR9, UR4, 0x18 ;  /* 0x0000000409067291 */ /* 0x020fe2000f8ec0ff */
[----:B------:R-:W-:Y:S02]  /*01e0*/  LOP3.LUT R8, R3, UR5, RZ, 0xfc, !PT ;  /* 0x0000000503087c12 */ /* 0x000fe4000f8efcff */
[----:B------:R-:W-:Y:S01]  /*01f0*/  UMOV UR4, URZ ;  /* 0x000000ff00047c82 */ /* 0x000fe20008000000 */
[----:B----4-:R-:W-:Y:S01]  /*0200*/  IMAD.WIDE.U32 R6, R13, 0x4, R6 ;  /* 0x000000040d067825 */ /* 0x010fe200078e0006 */
[----:B------:R-:W-:-:S02]  /*0210*/  IADD3 R9, PT, PT, R5, R8, RZ ;  /* 0x0000000805097210 */ /* 0x000fc40007ffe0ff */
[----:B------:R-:W-:Y:S02]  /*0220*/  SHF.L.U32 R5, R4, 0x6, RZ ;  /* 0x0000000604057819 */ /* 0x000fe400000006ff */
[----:B---3--:R-:W-:Y:S02]  /*0230*/  LEA R8, R2, R9, 0x9 ;  /* 0x0000000902087211 */ /* 0x008fe400078e48ff */
[----:B------:R-:W-:Y:S02]  /*0240*/  LOP3.LUT R5, R5, 0x1c0, RZ, 0xc0, !PT ;  /* 0x000001c005057812 */ /* 0x000fe400078ec0ff */
[----:B------:R-:W-:Y:S02]  /*0250*/  IADD3 R60, P0, PT, R6, 0x4, RZ ;  /* 0x00000004063c7810 */ /* 0x000fe40007f1e0ff */
[----:B------:R-:W-:Y:S02]  /*0260*/  IADD3 R57, PT, PT, R5, R8, RZ ;  /* 0x0000000805397210 */ /* 0x000fe40007ffe0ff */
[----:B------:R-:W-:-:S02]  /*0270*/  CS2R R8, SRZ ;  /* 0x0000000000087805 */ /* 0x000fc4000001ff00 */
[----:B------:R-:W-:Y:S02]  /*0280*/  IADD3.X R61, PT, PT, RZ, R7, RZ, P0, !PT ;  /* 0x00000007ff3d7210 */ /* 0x000fe400007fe4ff */
[----:B------:R-:W-:Y:S02]  /*0290*/  CS2R R6, SRZ ;  /* 0x0000000000067805 */ /* 0x000fe4000001ff00 */
[----:B------:R-:W-:Y:S02]  /*02a0*/  MOV R5, RZ ;  /* 0x000000ff00057202 */ /* 0x000fe40000000f00 */
[----:B------:R-:W-:-:S07]  /*02b0*/  LEA R58, R13, UR6, 0x2 ;  /* 0x000000060d3a7c11 */ /* 0x000fce000f8e10ff */
.L_x_0:
[----:B------:R-:W0:Y:S01]  /*02c0*/  LDC.64 R14, c[0x0][0x380] ;  /* 0x0000e000ff0e7b82 */ /* 0x000e220000000a00 */
[----:B------:R-:W2:Y:S04]  /*02d0*/  LDG.E.CONSTANT R12, desc[UR10][R60.64+-0x4] ;  /* 0xfffffc0a3c0c7981 */ /* 0x000ea8000c1e9900 */
[----:B------:R1:W2:Y:S01]  /*02e0*/  LDG.E.CONSTANT R13, desc[UR10][R60.64] ;  /* 0x0000000a3c0d7981 */ /* 0x0002a2000c1e9900 */
[----:B0-----:R-:W-:-:S05]  /*02f0*/  IMAD.WIDE.U32 R14, R57, 0x4, R14 ;  /* 0x00000004390e7825 */ /* 0x001fca00078e000e */
[----:B------:R-:W3:Y:S01]  /*0300*/  LDG.E.CONSTANT R16, desc[UR10][R14.64] ;  /* 0x0000000a0e107981 */ /* 0x000ee2000c1e9900 */
[----:B------:R-:W-:-:S06]  /*0310*/  ULEA UR8, UR9, UR7, 0x18 ;  /* 0x0000000709087291 */ /* 0x000fcc000f8ec0ff */
[----:B------:R-:W-:Y:S01]  /*0320*/  LEA R17, R0, UR8, 0x2 ;  /* 0x0000000800117c11 */ /* 0x000fe2000f8e10ff */
[----:B------:R-:W-:Y:S01]  /*0330*/  BAR.SYNC.DEFER_BLOCKING 0x0 ;  /* 0x0000000000007b1d */ /* 0x000fe20000010000 */
[----:B------:R-:W-:Y:S02]  /*0340*/  LEA R18, R4, UR6, 0x3 ;  /* 0x0000000604127c11 */ /* 0x000fe4000f8e18ff */
[----:B------:R-:W-:Y:S01]  /*0350*/  LEA R59, R3, UR8, 0x5 ;  /* 0x00000008033b7c11 */ /* 0x000fe2000f8e28ff */
[----:B------:R-:W-:-:S04]  /*0360*/  UIADD3 UR4, UPT, UPT, UR4, 0x1, URZ ;  /* 0x0000000104047890 */ /* 0x000fc8000fffe0ff */
[----:B------:R-:W-:Y:S01]  /*0370*/  UISETP.NE.AND UP0, UPT, UR4, 0x20, UPT ;  /* 0x000000200400788c */ /* 0x000fe2000bf05270 */
[----:B-1----:R-:W-:Y:S02]  /*0380*/  IADD3 R60, P0, PT, R60, 0x200, RZ ;  /* 0x000002003c3c7810 */ /* 0x002fe40007f1e0ff */
[----:B------:R-:W-:Y:S02]  /*0390*/  IADD3 R57, PT, PT, R57, 0x2, RZ ;  /* 0x0000000239397810 */ /* 0x000fe40007ffe0ff */
[----:B------:R-:W-:Y:S01]  /*03a0*/  IADD3.X R61, PT, PT, RZ, R61, RZ, P0, !PT ;  /* 0x0000003dff3d7210 */ /* 0x000fe200007fe4ff */
[----:B---3--:R-:W-:Y:S04]  /*03b0*/  STS [R17], R16 ;  /* 0x0000001011007388 */ /* 0x008fe80000000800 */
[----:B--2---:R-:W-:Y:S01]  /*03c0*/  STS.64 [R58], R12 ;  /* 0x0000000c3a007388 */ /* 0x004fe20000000a00 */
[----:B------:R-:W-:Y:S06]  /*03d0*/  BAR.SYNC.DEFER_BLOCKING 0x0 ;  /* 0x0000000000007b1d */ /* 0x000fec0000010000 */
[----:B------:R-:W-:Y:S04]  /*03e0*/  LDS.64 R30, [R18] ;  /* 0x00000000121e7984 */ /* 0x000fe80000000a00 */
[----:B------:R-:W0:Y:S04]  /*03f0*/  LDS.128 R20, [R59+0x10] ;  /* 0x000010003b147984 */ /* 0x000e280000000c00 */
[----:B------:R-:W1:Y:S04]  /*0400*/  LDS.128 R12, [R59] ;  /* 0x000000003b0c7984 */ /* 0x000e680000000c00 */
[----:B------:R-:W2:Y:S04]  /*0410*/  LDS.64 R32, [R18+0x100] ;  /* 0x0001000012207984 */ /* 0x000ea80000000a00 */
[----:B------:R-:W3:Y:S04]  /*0420*/  LDS.128 R24, [R59+0x40] ;  /* 0x000040003b187984 */ /* 0x000ee80000000c00 */
[----:B------:R-:W4:Y:S01]  /*0430*/  LDS.128 R16, [R59+0x50] ;  /* 0x000050003b107984 */ /* 0x000f220000000c00 */
[C---:B0-----:R-:W-:Y:S01]  /*0440*/  FFMA R47, R20.reuse, R30, R47 ;  /* 0x0000001e142f7223 */ /* 0x041fe2000000002f */
[-C--:B------:R-:W-:Y:S01]  /*0450*/  FFMA R48, R20, R31.reuse, R48 ;  /* 0x0000001f14307223 */ /* 0x080fe20000000030 */
[----:B------:R-:W-:Y:S01]  /*0460*/  FFMA R20, R30, R22, R49 ;  /* 0x000000161e147223 */ /* 0x000fe20000000031 */
[C---:B-1----:R-:W-:Y:S01]  /*0470*/  FFMA R7, R12.reuse, R30, R7 ;  /* 0x0000001e0c077223 */ /* 0x042fe20000000007 */
[-C--:B------:R-:W-:Y:S01]  /*0480*/  FFMA R6, R12, R31.reuse, R6 ;  /* 0x0000001f0c067223 */ /* 0x080fe20000000006 */
[----:B------:R-:W-:Y:S01]  /*0490*/  FFMA R5, R30, R14, R5 ;  /* 0x0000000e1e057223 */ /* 0x000fe20000000005 */
[----:B------:R-:W-:Y:S01]  /*04a0*/  FFMA R46, R14, R31, R46 ;  /* 0x0000001f0e2e7223 */ /* 0x000fe2000000002e */
[C---:B--2---:R-:W-:Y:S01]  /*04b0*/  FFMA R49, R32.reuse, R23, R20 ;  /* 0x0000001720317223 */ /* 0x044fe20000000014 */
[C---:B------:R-:W-:Y:S01]  /*04c0*/  FFMA R7, R32.reuse, R13, R7 ;  /* 0x0000000d20077223 */ /* 0x040fe20000000007 */
[----:B------:R-:W-:Y:S01]  /*04d0*/  FFMA R6, R13, R33, R6 ;  /* 0x000000210d067223 */ /* 0x000fe20000000006 */
[----:B------:R-:W-:Y:S01]  /*04e0*/  FFMA R5, R32, R15, R5 ;  /* 0x0000000f20057223 */ /* 0x000fe20000000005 */
[----:B------:R-:W-:Y:S01]  /*04f0*/  FFMA R46, R15, R33, R46 ;  /* 0x000000210f2e7223 */ /* 0x000fe2000000002e */
[----:B---3--:R-:W-:Y:S01]  /*0500*/  FFMA R20, R30, R26, R53 ;  /* 0x0000001a1e147223 */ /* 0x008fe20000000035 */
[----:B------:R-:W-:Y:S01]  /*0510*/  FFMA R50, R22, R31, R50 ;  /* 0x0000001f16327223 */ /* 0x000fe20000000032 */
[----:B------:R-:W0:Y:S01]  /*0520*/  LDS.128 R12, [R59+0x80] ;  /* 0x000080003b0c7984 */ /* 0x000e220000000c00 */
[----:B----4-:R-:W-:Y:S01]  /*0530*/  FFMA R8, R30, R18, R8 ;  /* 0x000000121e087223 */ /* 0x010fe20000000008 */
[C---:B------:R-:W-:Y:S01]  /*0540*/  FFMA R47, R32.reuse, R21, R47 ;  /* 0x00000015202f7223 */ /* 0x040fe2000000002f */
[-C--:B------:R-:W-:Y:S01]  /*0550*/  FFMA R48, R21, R33.reuse, R48 ;  /* 0x0000002115307223 */ /* 0x080fe20000000030 */
[----:B------:R-:W-:Y:S01]  /*0560*/  FFMA R50, R23, R33, R50 ;  /* 0x0000002117327223 */ /* 0x000fe20000000032 */
[----:B------:R-:W-:Y:S01]  /*0570*/  FFMA R53, R32, R27, R20 ;  /* 0x0000001b20357223 */ /* 0x000fe20000000014 */
[-C--:B------:R-:W-:Y:S01]  /*0580*/  FFMA R18, R18, R31.reuse, R9 ;  /* 0x0000001f12127223 */ /* 0x080fe20000000009 */
[----:B------:R-:W1:Y:S01]  /*0590*/  LDS.128 R20, [R59+0x90] ;  /* 0x000090003b147984 */ /* 0x000e620000000c00 */
[CC--:B------:R-:W-:Y:S01]  /*05a0*/  FFMA R55, R16.reuse, R30.reuse, R55 ;  /* 0x0000001e10377223 */ /* 0x0c0fe20000000037 */
[----:B------:R-:W-:Y:S01]  /*05b0*/  FFMA R56, R16, R31, R56 ;  /* 0x0000001f10387223 */ /* 0x000fe20000000038 */
[C---:B------:R-:W-:Y:S01]  /*05c0*/  FFMA R8, R32.reuse, R19, R8 ;  /* 0x0000001320087223 */ /* 0x040fe20000000008 */
[----:B------:R-:W-:Y:S01]  /*05d0*/  FFMA R9, R19, R33, R18 ;  /* 0x0000002113097223 */ /* 0x000fe20000000012 */
[----:B------:R-:W-:Y:S01]  /*05e0*/  FFMA R55, R32, R17, R55 ;  /* 0x0000001120377223 */ /* 0x000fe20000000037 */
[----:B------:R-:W-:Y:S01]  /*05f0*/  FFMA R56, R17, R33, R56 ;  /* 0x0000002111387223 */ /* 0x000fe20000000038 */
[C---:B------:R-:W-:Y:S01]  /*0600*/  FFMA R51, R24.reuse, R30, R51 ;  /* 0x0000001e18337223 */ /* 0x040fe20000000033 */
[-C--:B------:R-:W-:Y:S01]  /*0610*/  FFMA R52, R24, R31.reuse, R52 ;  /* 0x0000001f18347223 */ /* 0x080fe20000000034 */
[----:B------:R-:W-:Y:S01]  /*0620*/  FFMA R54, R26, R31, R54 ;  /* 0x0000001f1a367223 */ /* 0x000fe20000000036 */
[----:B------:R-:W2:Y:S01]  /*0630*/  LDS.128 R16, [R59+0xc0] ;  /* 0x0000c0003b107984 */ /* 0x000ea20000000c00 */
[----:B------:R-:W-:Y:S01]  /*0640*/  FFMA R51, R32, R25, R51 ;  /* 0x0000001920337223 */ /* 0x000fe20000000033 */
[-C--:B------:R-:W-:Y:S01]  /*0650*/  FFMA R52, R25, R33.reuse, R52 ;  /* 0x0000002119347223 */ /* 0x080fe20000000034 */
[----:B------:R-:W-:-:S02]  /*0660*/  FFMA R54, R27, R33, R54 ;  /* 0x000000211b367223 */ /* 0x000fc40000000036 */
[----:B------:R-:W3:Y:S01]  /*0670*/  LDS.128 R24, [R59+0xd0] ;  /* 0x0000d0003b187984 */ /* 0x000ee20000000c00 */
[C---:B0-----:R-:W-:Y:S01]  /*0680*/  FFMA R10, R12.reuse, R30, R10 ;  /* 0x0000001e0c0a7223 */ /* 0x041fe2000000000a */
[----:B------:R-:W-:-:S03]  /*0690*/  FFMA R11, R12, R31, R11 ;  /* 0x0000001f0c0b7223 */ /* 0x000fc6000000000b */
[----:B------:R-:W-:Y:S01]  /*06a0*/  FFMA R10, R32, R13, R10 ;  /* 0x0000000d200a7223 */ /* 0x000fe2000000000a */
[----:B------:R-:W-:Y:S01]  /*06b0*/  FFMA R11, R13, R33, R11 ;  /* 0x000000210d0b7223 */ /* 0x000fe2000000000b */
[----:B-1----:R-:W-:-:S04]  /*06c0*/  FFMA R13, R20, R30, R34 ;  /* 0x0000001e140d7223 */ /* 0x002fc80000000022 */
[----:B------:R-:W-:Y:S01]  /*06d0*/  FFMA R34, R32, R21, R13 ;  /* 0x0000001520227223 */ /* 0x000fe2000000000d */
[----:B------:R-:W-:Y:S01]  /*06e0*/  FFMA R36, R30, R22, R36 ;  /* 0x000000161e247223 */ /* 0x000fe20000000024 */
[----:B--2---:R-:W-:Y:S01]  /*06f0*/  FFMA R13, R16, R30, R38 ;  /* 0x0000001e100d7223 */ /* 0x004fe20000000026 */
[C---:B------:R-:W-:Y:S01]  /*0700*/  FFMA R40, R30.reuse, R18, R40 ;  /* 0x000000121e287223 */ /* 0x040fe20000000028 */
[----:B------:R-:W-:Y:S02]  /*0710*/  FFMA R28, R30, R14, R28 ;  /* 0x0000000e1e1c7223 */ /* 0x000fe4000000001c */
[----:B------:R-:W-:Y:S01]  /*0720*/  FFMA R38, R32, R17, R13 ;  /* 0x0000001120267223 */ /* 0x000fe2000000000d */
[----:B---3--:R-:W-:Y:S01]  /*0730*/  FFMA R13, R24, R30, R42 ;  /* 0x0000001e180d7223 */ /* 0x008fe2000000002a */
[----:B------:R-:W-:Y:S01]  /*0740*/  FFMA R44, R30, R26, R44 ;  /* 0x0000001a1e2c7223 */ /* 0x000fe2000000002c */
[-C--:B------:R-:W-:Y:S01]  /*0750*/  FFMA R29, R14, R31.reuse, R29 ;  /* 0x0000001f0e1d7223 */ /* 0x080fe2000000001d */
[-C--:B------:R-:W-:Y:S01]  /*0760*/  FFMA R20, R20, R31.reuse, R35 ;  /* 0x0000001f14147223 */ /* 0x080fe20000000023 */
[-C--:B------:R-:W-:Y:S01]  /*0770*/  FFMA R22, R22, R31.reuse, R37 ;  /* 0x0000001f16167223 */ /* 0x080fe20000000025 */
[-C--:B------:R-:W-:Y:S01]  /*0780*/  FFMA R16, R16, R31.reuse, R39 ;  /* 0x0000001f10107223 */ /* 0x080fe20000000027 */
[-C--:B------:R-:W-:Y:S01]  /*0790*/  FFMA R18, R18, R31.reuse, R41 ;  /* 0x0000001f12127223 */ /* 0x080fe20000000029 */
[-C--:B------:R-:W-:Y:S01]  /*07a0*/  FFMA R24, R24, R31.reuse, R43 ;  /* 0x0000001f18187223 */ /* 0x080fe2000000002b */
[----:B------:R-:W-:Y:S01]  /*07b0*/  FFMA R26, R26, R31, R45 ;  /* 0x0000001f1a1a7223 */ /* 0x000fe2000000002d */
[C---:B------:R-:W-:Y:S01]  /*07c0*/  FFMA R28, R32.reuse, R15, R28 ;  /* 0x0000000f201c7223 */ /* 0x040fe2000000001c */
[-C--:B------:R-:W-:Y:S01]  /*07d0*/  FFMA R29, R15, R33.reuse, R29 ;  /* 0x000000210f1d7223 */ /* 0x080fe2000000001d */
[----:B------:R-:W-:Y:S01]  /*07e0*/  FFMA R35, R21, R33, R20 ;  /* 0x0000002115237223 */ /* 0x000fe20000000014 */
[C---:B------:R-:W-:Y:S01]  /*07f0*/  FFMA R36, R32.reuse, R23, R36 ;  /* 0x0000001720247223 */ /* 0x040fe20000000024 */
[-C--:B------:R-:W-:Y:S01]  /*0800*/  FFMA R37, R23, R33.reuse, R22 ;  /* 0x0000002117257223 */ /* 0x080fe20000000016 */
[----:B------:R-:W-:Y:S01]  /*0810*/  FFMA R39, R17, R33, R16 ;  /* 0x0000002111277223 */ /* 0x000fe20000000010 */
[C---:B------:R-:W-:Y:S01]  /*0820*/  FFMA R40, R32.reuse, R19, R40 ;  /* 0x0000001320287223 */ /* 0x040fe20000000028 */
[----:B------:R-:W-:Y:S01]  /*0830*/  FFMA R41, R19, R33, R18 ;  /* 0x0000002113297223 */ /* 0x000fe20000000012 */
[C---:B------:R-:W-:Y:S01]  /*0840*/  FFMA R42, R32.reuse, R25, R13 ;  /* 0x00000019202a7223 */ /* 0x040fe2000000000d */
[----:B------:R-:W-:Y:S01]  /*0850*/  FFMA R43, R25, R33, R24 ;  /* 0x00000021192b7223 */ /* 0x000fe20000000018 */
[----:B------:R-:W-:Y:S01]  /*0860*/  FFMA R44, R32, R27, R44 ;  /* 0x0000001b202c7223 */ /* 0x000fe2000000002c */
[----:B------:R-:W-:Y:S01]  /*0870*/  FFMA R45, R27, R33, R26 ;  /* 0x000000211b2d7223 */ /* 0x000fe2000000001a */
[----:B------:R-:W-:Y:S06]  /*0880*/  BRA.U UP0, `(.L_x_0) ;  /* 0xfffffff9008c7547 */ /* 0x000fec000b83ffff */
[----:B------:R-:W0:Y:S01]  /*0890*/  LDC.64 R12, c[0x0][0x390] ;  /* 0x0000e400ff0c7b82 */ /* 0x000e220000000a00 */
[----:B------:R-:W-:-:S04]  /*08a0*/  LEA R2, R2, UR5, 0x9 ;  /* 0x0000000502027c11 */ /* 0x000fc8000f8e48ff */
[----:B------:R-:W-:-:S04]  /*08b0*/  LEA R3, R3, R2, 0x8 ;  /* 0x0000000203037211 */ /* 0x000fc800078e40ff */
[----:B------:R-:W-:-:S05]  /*08c0*/  LEA R3, R4, R3, 0x1 ;  /* 0x0000000304037211 */ /* 0x000fca00078e08ff */
[----:B0-----:R-:W-:-:S05]  /*08d0*/  IMAD.WIDE.U32 R12, R3, 0x4, R12 ;  /* 0x00000004030c7825 */ /* 0x001fca00078e000c */
[----:B------:R-:W-:Y:S04]  /*08e0*/  STG.E desc[UR10][R12.64], R7 ;  /* 0x000000070c007986 */ /* 0x000fe8000c10190a */
        /* <DEDUP_REMOVED lines=30> */
[----:B------:R-:W-:Y:S01]  /*0ad0*/  STG.E desc[UR10][R12.64+0xc304], R45 ;  /* 0x00c3042d0c007986 */ /* 0x000fe2000c10190a */
[----:B------:R-:W-:Y:S05]  /*0ae0*/  EXIT ;  /* 0x000000000000794d */ /* 0x000fea0003800000 */
.L_x_1:
[----:B------:R-:W-:-:S00]  /*0af0*/  BRA `(.L_x_1) ;  /* 0xfffffffc00fc7947 */ /* 0x000fc0000383ffff */
[----:B------:R-:W-:-:S00]  /*0b00*/  NOP ;  /* 0x0000000000007918 */ /* 0x000fc00000000000 */
[----:B------:R-:W-:-:S00]  /*0b10*/  NOP ;  /* 0x0000000000007918 */ /* 0x000fc00000000000 */
[----:B------:R-:W-:-:S00]  /*0b20*/  NOP ;  /* 0x0000000000007918 */ /* 0x000fc00000000000 */
[----:B------:R-:W-:-:S00]  /*0b30*/  NOP ;  /* 0x0000000000007918 */ /* 0x000fc00000000000 */
[----:B------:R-:W-:-:S00]  /*0b40*/  NOP ;  /* 0x0000000000007918 */ /* 0x000fc00000000000 */
[----:B------:R-:W-:-:S00]  /*0b50*/  NOP ;  /* 0x0000000000007918 */ /* 0x000fc00000000000 */
[----:B------:R-:W-:-:S00]  /*0b60*/  NOP ;  /* 0x0000000000007918 */ /* 0x000fc00000000000 */
[----:B------:R-:W-:-:S00]  /*0b70*/  NOP ;  /* 0x0000000000007918 */ /* 0x000fc00000000000 */
.L_x_2:


//--------------------- .nv.shared.default_function_kernel0 --------------------------
	.section	.nv.shared.default_function_kernel0,"aw",@nobits
	.sectionflags	@""
	.align	4
.nv.shared.default_function_kernel0:
	.zero		1792


//--------------------- .nv.shared.reserved.0     --------------------------
	.section	.nv.shared.reserved.0,"aw",@nobits
	.weak		__nv_reservedSMEM_offset_0_alias
	.size		__nv_reservedSMEM_offset_0_alias, 0, 64
	.other		__nv_reservedSMEM_offset_0_alias,@"STO_CUDA_RESERVED_SHARED STV_DEFAULT"
__nv_reservedSMEM_offset_0_alias:
	.zero		0
	.zero		64


//--------------------- .nv.constant0.default_function_kernel0 --------------------------
	.section	.nv.constant0.default_function_kernel0,"a",@progbits
	.sectionflags	@""
	.align	4
.nv.constant0.default_function_kernel0:
	.zero		920


//--------------------- SYMBOLS --------------------------

	.type		.nv.reservedSmem.offset0,@object
	.size		.nv.reservedSmem.offset0,0x4
	.type		.nv.reservedSmem.cap,@object
	.size		.nv.reservedSmem.cap,0x4
